//
// Generated by NVIDIA NVVM Compiler
//
// Compiler Build ID: CL-36424714
// Cuda compilation tools, release 13.0, V13.0.88
// Based on NVVM 20.0.0
//

.version 9.0
.target sm_100
.address_size 64

	// .globl	_Z6reducePfS_i
// _ZZ6reducePfS_iE7s_input has been demoted

.visible .entry _Z6reducePfS_i(
	.param .u64 .ptr .align 1 _Z6reducePfS_i_param_0,
	.param .u64 .ptr .align 1 _Z6reducePfS_i_param_1,
	.param .u32 _Z6reducePfS_i_param_2
)
{
	.reg .pred 	%p<10>;
	.reg .b32 	%r<9>;
	.reg .b32 	%f<29>;
	.reg .b64 	%rd<12>;
	// demoted variable
	.shared .align 4 .b8 _ZZ6reducePfS_iE7s_input[1024];
	ld.param.u64 	%rd2, [_Z6reducePfS_i_param_0];
	ld.param.u64 	%rd1, [_Z6reducePfS_i_param_1];
	cvta.to.global.u64 	%rd3, %rd2;
	mov.u32 	%r1, %tid.x;
	mov.u32 	%r2, %ctaid.x;
	mov.u32 	%r4, %ntid.x;
	mul.lo.s32 	%r5, %r4, %r2;
	shl.b32 	%r6, %r5, 1;
	cvt.u64.u32 	%rd4, %r6;
	cvt.u64.u32 	%rd5, %r1;
	add.s64 	%rd6, %rd4, %rd5;
	shl.b64 	%rd7, %rd6, 2;
	add.s64 	%rd8, %rd3, %rd7;
	ld.global.f32 	%f1, [%rd8];
	ld.global.f32 	%f2, [%rd8+1024];
	add.f32 	%f3, %f1, %f2;
	shl.b32 	%r7, %r1, 2;
	mov.u32 	%r8, _ZZ6reducePfS_iE7s_input;
	add.s32 	%r3, %r8, %r7;
	st.shared.f32 	[%r3], %f3;
	bar.sync 	0;
	setp.gt.u32 	%p1, %r1, 127;
	@%p1 bra 	$L__BB0_2;
	ld.shared.f32 	%f4, [%r3+512];
	ld.shared.f32 	%f5, [%r3];
	add.f32 	%f6, %f4, %f5;
	st.shared.f32 	[%r3], %f6;
$L__BB0_2:
	bar.sync 	0;
	setp.gt.u32 	%p2, %r1, 63;
	@%p2 bra 	$L__BB0_4;
	ld.shared.f32 	%f7, [%r3+256];
	ld.shared.f32 	%f8, [%r3];
	add.f32 	%f9, %f7, %f8;
	st.shared.f32 	[%r3], %f9;
$L__BB0_4:
	bar.sync 	0;
	setp.gt.u32 	%p3, %r1, 31;
	@%p3 bra 	$L__BB0_6;
	ld.shared.f32 	%f10, [%r3+128];
	ld.shared.f32 	%f11, [%r3];
	add.f32 	%f12, %f10, %f11;
	st.shared.f32 	[%r3], %f12;
$L__BB0_6:
	bar.sync 	0;
	setp.gt.u32 	%p4, %r1, 15;
	@%p4 bra 	$L__BB0_8;
	ld.shared.f32 	%f13, [%r3+64];
	ld.shared.f32 	%f14, [%r3];
	add.f32 	%f15, %f13, %f14;
	st.shared.f32 	[%r3], %f15;
$L__BB0_8:
	bar.sync 	0;
	setp.gt.u32 	%p5, %r1, 7;
	@%p5 bra 	$L__BB0_10;
	ld.shared.f32 	%f16, [%r3+32];
	ld.shared.f32 	%f17, [%r3];
	add.f32 	%f18, %f16, %f17;
	st.shared.f32 	[%r3], %f18;
$L__BB0_10:
	bar.sync 	0;
	setp.gt.u32 	%p6, %r1, 3;
	@%p6 bra 	$L__BB0_12;
	ld.shared.f32 	%f19, [%r3+16];
	ld.shared.f32 	%f20, [%r3];
	add.f32 	%f21, %f19, %f20;
	st.shared.f32 	[%r3], %f21;
$L__BB0_12:
	bar.sync 	0;
	setp.gt.u32 	%p7, %r1, 1;
	@%p7 bra 	$L__BB0_14;
	ld.shared.f32 	%f22, [%r3+8];
	ld.shared.f32 	%f23, [%r3];
	add.f32 	%f24, %f22, %f23;
	st.shared.f32 	[%r3], %f24;
$L__BB0_14:
	bar.sync 	0;
	setp.ne.s32 	%p8, %r1, 0;
	@%p8 bra 	$L__BB0_16;
	ld.shared.f32 	%f25, [_ZZ6reducePfS_iE7s_input+4];
	ld.shared.f32 	%f26, [%r3];
	add.f32 	%f27, %f25, %f26;
	st.shared.f32 	[%r3], %f27;
$L__BB0_16:
	setp.ne.s32 	%p9, %r1, 0;
	bar.sync 	0;
	@%p9 bra 	$L__BB0_18;
	ld.shared.f32 	%f28, [_ZZ6reducePfS_iE7s_input];
	cvta.to.global.u64 	%rd9, %rd1;
	mul.wide.u32 	%rd10, %r2, 4;
	add.s64 	%rd11, %rd9, %rd10;
	st.global.f32 	[%rd11], %f28;
$L__BB0_18:
	ret;

}


// ===== COMPILED SASS (sm_100) =====

	.target	sm_100

	.elftype	@"ET_EXEC"


//--------------------- .note.nv.tkinfo           --------------------------
	.section	.note.nv.tkinfo,"",@"SHT_NOTE"
	.sectionflags	@"SHF_NOTE_NV_TKINFO"
	.tkinfo
        /*0018*/ 	.word	0x00000002
        /*0030*/ 	.string	""
        /*0030*/ 	.string	"ptxas"
        /*0030*/ 	.string	"Cuda compilation tools, release 13.0, V13.0.88"
        /*0030*/ 	.string	"Build cuda_13.0.r13.0/compiler.36424714_0"
        /*0030*/ 	.string	"-arch sm_100 -m 64 "



//--------------------- .note.nv.cuinfo           --------------------------
	.section	.note.nv.cuinfo,"",@"SHT_NOTE"
	.sectionflags	@"SHF_NOTE_NV_CUINFO"
        /*0018*/ 	.short	0x0002
        /*001a*/ 	.short	0x0064
        /*001c*/ 	.short	0x0082
	.zero		2


//--------------------- .nv.info                  --------------------------
	.section	.nv.info,"",@"SHT_CUDA_INFO"
	.align	4


	//----- nvinfo : EIATTR_REGCOUNT
	.align		4
        /*0000*/ 	.byte	0x04, 0x2f
        /*0002*/ 	.short	(.L_1 - .L_0)
	.align		4
.L_0:
        /*0004*/ 	.word	index@(_Z6reducePfS_i)
        /*0008*/ 	.word	0x0000000c


	//----- nvinfo : EIATTR_FRAME_SIZE
	.align		4
.L_1:
        /*000c*/ 	.byte	0x04, 0x11
        /*000e*/ 	.short	(.L_3 - .L_2)
	.align		4
.L_2:
        /*0010*/ 	.word	index@(_Z6reducePfS_i)
        /*0014*/ 	.word	0x00000000


	//----- nvinfo : EIATTR_MIN_STACK_SIZE
	.align		4
.L_3:
        /*0018*/ 	.byte	0x04, 0x12
        /*001a*/ 	.short	(.L_5 - .L_4)
	.align		4
.L_4:
        /*001c*/ 	.word	index@(_Z6reducePfS_i)
        /*0020*/ 	.word	0x00000000
.L_5:


//--------------------- .nv.compat                --------------------------
	.section	.nv.compat,"",@"SHT_CUDA_COMPAT_INFO"
	.align	4
        /*0000*/ 	.byte	0x02, 0x09, 0x00, 0x00, 0x02, 0x02, 0x01, 0x00, 0x02, 0x05, 0x05, 0x00, 0x03, 0x07, 0x01, 0x01
        /*0010*/ 	.byte	0x02, 0x03, 0x00, 0x00, 0x02, 0x06, 0x01, 0x00, 0x04, 0x0b, 0x08, 0x00, 0x09, 0x00, 0x00, 0x00
        /*0020*/ 	.byte	0x00, 0x00, 0x00, 0x00


//--------------------- .nv.info._Z6reducePfS_i   --------------------------
	.section	.nv.info._Z6reducePfS_i,"",@"SHT_CUDA_INFO"
	.sectionflags	@""
	.align	4


	//----- nvinfo : EIATTR_CUDA_API_VERSION
	.align		4
        /*0000*/ 	.byte	0x04, 0x37
        /*0002*/ 	.short	(.L_7 - .L_6)
.L_6:
        /*0004*/ 	.word	0x00000082


	//----- nvinfo : EIATTR_KPARAM_INFO
	.align		4
.L_7:
        /*0008*/ 	.byte	0x04, 0x17
        /*000a*/ 	.short	(.L_9 - .L_8)
.L_8:
        /*000c*/ 	.word	0x00000000
        /*0010*/ 	.short	0x0002
        /*0012*/ 	.short	0x0010
        /*0014*/ 	.byte	0x00, 0xf0, 0x11, 0x00


	//----- nvinfo : EIATTR_KPARAM_INFO
	.align		4
.L_9:
        /*0018*/ 	.byte	0x04, 0x17
        /*001a*/ 	.short	(.L_11 - .L_10)
.L_10:
        /*001c*/ 	.word	0x00000000
        /*0020*/ 	.short	0x0001
        /*0022*/ 	.short	0x0008
        /*0024*/ 	.byte	0x00, 0xf5, 0x21, 0x00


	//----- nvinfo : EIATTR_KPARAM_INFO
	.align		4
.L_11:
        /*0028*/ 	.byte	0x04, 0x17
        /*002a*/ 	.short	(.L_13 - .L_12)
.L_12:
        /*002c*/ 	.word	0x00000000
        /*0030*/ 	.short	0x0000
        /*0032*/ 	.short	0x0000
        /*0034*/ 	.byte	0x00, 0xf5, 0x21, 0x00


	//----- nvinfo : EIATTR_SPARSE_MMA_MASK
	.align		4
.L_13:
        /*0038*/ 	.byte	0x03, 0x50
        /*003a*/ 	.short	0x0000


	//----- nvinfo : EIATTR_MAXREG_COUNT
	.align		4
        /*003c*/ 	.byte	0x03, 0x1b
        /*003e*/ 	.short	0x00ff


	//----- nvinfo : EIATTR_NUM_BARRIERS
	.align		4
        /*0040*/ 	.byte	0x02, 0x4c
        /*0042*/ 	.byte	0x01
	.zero		1


	//----- nvinfo : EIATTR_MERCURY_ISA_VERSION
	.align		4
        /*0044*/ 	.byte	0x03, 0x5f
        /*0046*/ 	.short	0x0101


	//----- nvinfo : EIATTR_VRC_CTA_INIT_COUNT
	.align		4
        /*0048*/ 	.byte	0x02, 0x4a
	.zero		1
	.zero		1


	//----- nvinfo : EIATTR_EXIT_INSTR_OFFSETS
	.align		4
        /*004c*/ 	.byte	0x04, 0x1c
        /*004e*/ 	.short	(.L_15 - .L_14)


	//   ....[0]....
.L_14:
        /*0050*/ 	.word	0x00000440


	//   ....[1]....
        /*0054*/ 	.word	0x00000490


	//----- nvinfo : EIATTR_CBANK_PARAM_SIZE
	.align		4
.L_15:
        /*0058*/ 	.byte	0x03, 0x19
        /*005a*/ 	.short	0x0014


	//----- nvinfo : EIATTR_PARAM_CBANK
	.align		4
        /*005c*/ 	.byte	0x04, 0x0a
        /*005e*/ 	.short	(.L_17 - .L_16)
	.align		4
.L_16:
        /*0060*/ 	.word	index@(.nv.constant0._Z6reducePfS_i)
        /*0064*/ 	.short	0x0380
        /*0066*/ 	.short	0x0014


	//----- nvinfo : EIATTR_SW_WAR
	.align		4
.L_17:
        /*0068*/ 	.byte	0x04, 0x36
        /*006a*/ 	.short	(.L_19 - .L_18)
.L_18:
        /*006c*/ 	.word	0x00000008
.L_19:


//--------------------- .nv.callgraph             --------------------------
	.section	.nv.callgraph,"",@"SHT_CUDA_CALLGRAPH"
	.align	4
	.sectionentsize	8
	.align		4
        /*0000*/ 	.word	0x00000000
	.align		4
        /*0004*/ 	.word	0xffffffff
	.align		4
        /*0008*/ 	.word	0x00000000
	.align		4
        /*000c*/ 	.word	0xfffffffe
	.align		4
        /*0010*/ 	.word	0x00000000
	.align		4
        /*0014*/ 	.word	0xfffffffd
	.align		4
        /*0018*/ 	.word	0x00000000
	.align		4
        /*001c*/ 	.word	0xfffffffc


//--------------------- .text._Z6reducePfS_i      --------------------------
	.section	.text._Z6reducePfS_i,"ax",@progbits
	.align	128
        .global         _Z6reducePfS_i
        .type           _Z6reducePfS_i,@function
        .size           _Z6reducePfS_i,(.L_x_1 - _Z6reducePfS_i)
        .other          _Z6reducePfS_i,@"STO_CUDA_ENTRY STV_DEFAULT"
_Z6reducePfS_i:
.text._Z6reducePfS_i:
[----:B------:R-:W-:Y:S01]  /*0000*/  LDC R1, c[0x0][0x37c] ;  /* 0x0000df00ff017b82 */ /* 0x000fe20000000800 */
[----:B------:R-:W0:Y:S01]  /*0010*/  S2R R0, SR_CTAID.X ;  /* 0x0000000000007919 */ /* 0x000e220000002500 */
[----:B------:R-:W0:Y:S01]  /*0020*/  LDCU UR4, c[0x0][0x360] ;  /* 0x00006c00ff0477ac */ /* 0x000e220008000800 */
[----:B------:R-:W1:Y:S01]  /*0030*/  S2R R3, SR_TID.X ;  /* 0x0000000000037919 */ /* 0x000e620000002100 */
[----:B------:R-:W2:Y:S01]  /*0040*/  LDCU.64 UR8, c[0x0][0x380] ;  /* 0x00007000ff0877ac */ /* 0x000ea20008000a00 */
[----:B------:R-:W3:Y:S01]  /*0050*/  LDCU.64 UR6, c[0x0][0x358] ;  /* 0x00006b00ff0677ac */ /* 0x000ee20008000a00 */
[----:B0-----:R-:W-:-:S05]  /*0060*/  IMAD R2, R0, UR4, RZ ;  /* 0x0000000400027c24 */ /* 0x001fca000f8e02ff */
[----:B-1----:R-:W-:-:S04]  /*0070*/  LEA R2, P0, R2, R3, 0x1 ;  /* 0x0000000302027211 */ /* 0x002fc800078008ff */
[----:B------:R-:W-:Y:S02]  /*0080*/  IADD3.X R5, PT, PT, RZ, RZ, RZ, P0, !PT ;  /* 0x000000ffff057210 */ /* 0x000fe400007fe4ff */
[----:B--2---:R-:W-:-:S04]  /*0090*/  LEA R4, P0, R2, UR8, 0x2 ;  /* 0x0000000802047c11 */ /* 0x004fc8000f8010ff */
[----:B------:R-:W-:-:S05]  /*00a0*/  LEA.HI.X R5, R2, UR9, R5, 0x2, P0 ;  /* 0x0000000902057c11 */ /* 0x000fca00080f1405 */
[----:B---3--:R-:W2:Y:S04]  /*00b0*/  LDG.E R6, desc[UR6][R4.64] ;  /* 0x0000000604067981 */ /* 0x008ea8000c1e1900 */
[----:B------:R-:W2:Y:S01]  /*00c0*/  LDG.E R7, desc[UR6][R4.64+0x400] ;  /* 0x0004000604077981 */ /* 0x000ea2000c1e1900 */
[----:B------:R-:W0:Y:S01]  /*00d0*/  S2UR UR5, SR_CgaCtaId ;  /* 0x00000000000579c3 */ /* 0x000e220000008800 */
[----:B------:R-:W-:Y:S01]  /*00e0*/  UMOV UR4, 0x400 ;  /* 0x0000040000047882 */ /* 0x000fe20000000000 */
[C---:B------:R-:W-:Y:S02]  /*00f0*/  ISETP.GT.U32.AND P1, PT, R3.reuse, 0x7f, PT ;  /* 0x0000007f0300780c */ /* 0x040fe40003f24070 */
[----:B------:R-:W-:Y:S01]  /*0100*/  ISETP.GT.U32.AND P0, PT, R3, 0x3f, PT ;  /* 0x0000003f0300780c */ /* 0x000fe20003f04070 */
[----:B0-----:R-:W-:-:S06]  /*0110*/  ULEA UR4, UR5, UR4, 0x18 ;  /* 0x0000000405047291 */ /* 0x001fcc000f8ec0ff */
[----:B------:R-:W-:Y:S01]  /*0120*/  LEA R2, R3, UR4, 0x2 ;  /* 0x0000000403027c11 */ /* 0x000fe2000f8e10ff */
[----:B--2---:R-:W-:-:S05]  /*0130*/  FADD R7, R6, R7 ;  /* 0x0000000706077221 */ /* 0x004fca0000000000 */
[----:B------:R-:W-:Y:S01]  /*0140*/  STS [R2], R7 ;  /* 0x0000000702007388 */ /* 0x000fe20000000800 */
[----:B------:R-:W-:Y:S06]  /*0150*/  BAR.SYNC.DEFER_BLOCKING 0x0 ;  /* 0x0000000000007b1d */ /* 0x000fec0000010000 */
[----:B------:R-:W-:Y:S04]  /*0160*/  @!P1 LDS R6, [R2+0x200] ;  /* 0x0002000002069984 */ /* 0x000fe80000000800 */
[----:B------:R-:W0:Y:S02]  /*0170*/  @!P1 LDS R9, [R2] ;  /* 0x0000000002099984 */ /* 0x000e240000000800 */
[----:B0-----:R-:W-:-:S05]  /*0180*/  @!P1 FADD R9, R6, R9 ;  /* 0x0000000906099221 */ /* 0x001fca0000000000 */
[----:B------:R-:W-:Y:S01]  /*0190*/  @!P1 STS [R2], R9 ;  /* 0x0000000902009388 */ /* 0x000fe20000000800 */
[----:B------:R-:W-:Y:S01]  /*01a0*/  BAR.SYNC.DEFER_BLOCKING 0x0 ;  /* 0x0000000000007b1d */ /* 0x000fe20000010000 */
[----:B------:R-:W-:-:S05]  /*01b0*/  ISETP.GT.U32.AND P1, PT, R3, 0x1f, PT ;  /* 0x0000001f0300780c */ /* 0x000fca0003f24070 */
        /* <DEDUP_REMOVED lines=29> */
[----:B------:R-:W-:-:S05]  /*0390*/  ISETP.NE.AND P0, PT, R3, RZ, PT ;  /* 0x000000ff0300720c */ /* 0x000fca0003f05270 */
[----:B------:R-:W-:Y:S04]  /*03a0*/  @!P1 LDS R4, [R2+0x8] ;  /* 0x0000080002049984 */ /* 0x000fe80000000800 */
[----:B------:R-:W0:Y:S02]  /*03b0*/  @!P1 LDS R9, [R2] ;  /* 0x0000000002099984 */ /* 0x000e240000000800 */
[----:B0-----:R-:W-:-:S05]  /*03c0*/  @!P1 FADD R9, R4, R9 ;  /* 0x0000000904099221 */ /* 0x001fca0000000000 */
[----:B------:R-:W-:Y:S01]  /*03d0*/  @!P1 STS [R2], R9 ;  /* 0x0000000902009388 */ /* 0x000fe20000000800 */
[----:B------:R-:W-:Y:S06]  /*03e0*/  BAR.SYNC.DEFER_BLOCKING 0x0 ;  /* 0x0000000000007b1d */ /* 0x000fec0000010000 */
[----:B------:R-:W-:Y:S04]  /*03f0*/  @!P0 LDS R3, [UR4+0x4] ;  /* 0x00000404ff038984 */ /* 0x000fe80008000800 */
[----:B------:R-:W0:Y:S02]  /*0400*/  @!P0 LDS R4, [R2] ;  /* 0x0000000002048984 */ /* 0x000e240000000800 */
[----:B0-----:R-:W-:-:S05]  /*0410*/  @!P0 FADD R3, R3, R4 ;  /* 0x0000000403038221 */ /* 0x001fca0000000000 */
[----:B------:R0:W-:Y:S01]  /*0420*/  @!P0 STS [R2], R3 ;  /* 0x0000000302008388 */ /* 0x0001e20000000800 */
[----:B------:R-:W-:Y:S06]  /*0430*/  BAR.SYNC.DEFER_BLOCKING 0x0 ;  /* 0x0000000000007b1d */ /* 0x000fec0000010000 */
[----:B------:R-:W-:Y:S05]  /*0440*/  @P0 EXIT ;  /* 0x000000000000094d */ /* 0x000fea0003800000 */
[----:B------:R-:W1:Y:S01]  /*0450*/  LDS R5, [UR4] ;  /* 0x00000004ff057984 */ /* 0x000e620008000800 */
[----:B0-----:R-:W0:Y:S02]  /*0460*/  LDC.64 R2, c[0x0][0x388] ;  /* 0x0000e200ff027b82 */ /* 0x001e240000000a00 */
[----:B0-----:R-:W-:-:S05]  /*0470*/  IMAD.WIDE.U32 R2, R0, 0x4, R2 ;  /* 0x0000000400027825 */ /* 0x001fca00078e0002 */
[----:B-1----:R-:W-:Y:S01]  /*0480*/  STG.E desc[UR6][R2.64], R5 ;  /* 0x0000000502007986 */ /* 0x002fe2000c101906 */
[----:B------:R-:W-:Y:S05]  /*0490*/  EXIT ;  /* 0x000000000000794d */ /* 0x000fea0003800000 */
.L_x_0:
[----:B------:R-:W-:-:S00]  /*04a0*/  BRA `(.L_x_0) ;  /* 0xfffffffc00fc7947 */ /* 0x000fc0000383ffff */
[----:B------:R-:W-:-:S00]  /*04b0*/  NOP ;  /* 0x0000000000007918 */ /* 0x000fc00000000000 */
        /* <DEDUP_REMOVED lines=12> */
.L_x_1:


//--------------------- .nv.shared._Z6reducePfS_i --------------------------
	.section	.nv.shared._Z6reducePfS_i,"aw",@nobits
	.sectionflags	@""
	.align	4
.nv.shared._Z6reducePfS_i:
	.zero		2048


//--------------------- .nv.shared.reserved.0     --------------------------
	.section	.nv.shared.reserved.0,"aw",@nobits
	.weak		__nv_reservedSMEM_offset_0_alias
	.size		__nv_reservedSMEM_offset_0_alias, 0, 64
	.other		__nv_reservedSMEM_offset_0_alias,@"STO_CUDA_RESERVED_SHARED STV_DEFAULT"
__nv_reservedSMEM_offset_0_alias:
	.zero		0
	.zero		64


//--------------------- .nv.constant0._Z6reducePfS_i --------------------------
	.section	.nv.constant0._Z6reducePfS_i,"a",@progbits
	.sectionflags	@""
	.align	4
.nv.constant0._Z6reducePfS_i:
	.zero		916


//--------------------- SYMBOLS --------------------------

	.type		.nv.reservedSmem.offset0,@object
	.size		.nv.reservedSmem.offset0,0x4
	.type		.nv.reservedSmem.cap,@object
	.size		.nv.reservedSmem.cap,0x4
